	.headerflags	@"EF_CUDA_TEXMODE_UNIFIED EF_CUDA_64BIT_ADDRESS EF_CUDA_ACCELERATORS EF_CUDA_SM90 EF_CUDA_VIRTUAL_SM(EF_CUDA_SM90)"
	.elftype	@"ET_EXEC"


//--------------------- .nv.info                  --------------------------
	.section	.nv.info,"",@"SHT_CUDA_INFO"
	.align	4


	//----- nvinfo : EIATTR_REGCOUNT
	.align		4
        /*0000*/ 	.byte	0x04, 0x2f
        /*0002*/ 	.short	(.L_1 - .L_0)
	.align		4
.L_0:
        /*0004*/ 	.word	index@(triton_poi_fused_leaky_relu_3)
        /*0008*/ 	.word	0x00000016


	//----- nvinfo : EIATTR_MIN_STACK_SIZE
	.align		4
.L_1:
        /*000c*/ 	.byte	0x04, 0x12
        /*000e*/ 	.short	(.L_3 - .L_2)
	.align		4
.L_2:
        /*0010*/ 	.word	index@(triton_poi_fused_leaky_relu_3)
        /*0014*/ 	.word	0x00000000


	//----- nvinfo : EIATTR_FRAME_SIZE
	.align		4
.L_3:
        /*0018*/ 	.byte	0x04, 0x11
        /*001a*/ 	.short	(.L_5 - .L_4)
	.align		4
.L_4:
        /*001c*/ 	.word	index@(triton_poi_fused_leaky_relu_3)
        /*0020*/ 	.word	0x00000000


	//----- nvinfo : EIATTR_MIN_STACK_SIZE
	.align		4
.L_5:
        /*0024*/ 	.byte	0x04, 0x12
        /*0026*/ 	.short	(.L_7 - .L_6)
	.align		4
.L_6:
        /*0028*/ 	.word	index@(triton_poi_fused_leaky_relu_3)
        /*002c*/ 	.word	0x00000000
.L_7:


//--------------------- .nv.info.triton_poi_fused_leaky_relu_3 --------------------------
	.section	.nv.info.triton_poi_fused_leaky_relu_3,"",@"SHT_CUDA_INFO"
	.sectionflags	@""
	.align	4


	//----- nvinfo : EIATTR_CUDA_API_VERSION
	.align		4
        /*0000*/ 	.byte	0x04, 0x37
        /*0002*/ 	.short	(.L_9 - .L_8)
.L_8:
        /*0004*/ 	.word	0x0000007c


	//----- nvinfo : EIATTR_KPARAM_INFO
	.align		4
.L_9:
        /*0008*/ 	.byte	0x04, 0x17
        /*000a*/ 	.short	(.L_11 - .L_10)
.L_10:
        /*000c*/ 	.word	0x00000000
        /*0010*/ 	.short	0x0004
        /*0012*/ 	.short	0x001c
        /*0014*/ 	.byte	0x00, 0xf0, 0x11, 0x00


	//----- nvinfo : EIATTR_KPARAM_INFO
	.align		4
.L_11:
        /*0018*/ 	.byte	0x04, 0x17
        /*001a*/ 	.short	(.L_13 - .L_12)
.L_12:
        /*001c*/ 	.word	0x00000000
        /*0020*/ 	.short	0x0003
        /*0022*/ 	.short	0x0018
        /*0024*/ 	.byte	0x00, 0xf0, 0x11, 0x00


	//----- nvinfo : EIATTR_KPARAM_INFO
	.align		4
.L_13:
        /*0028*/ 	.byte	0x04, 0x17
        /*002a*/ 	.short	(.L_15 - .L_14)
.L_14:
        /*002c*/ 	.word	0x00000000
        /*0030*/ 	.short	0x0002
        /*0032*/ 	.short	0x0010
        /*0034*/ 	.byte	0x00, 0xf4, 0x21, 0x00


	//----- nvinfo : EIATTR_KPARAM_INFO
	.align		4
.L_15:
        /*0038*/ 	.byte	0x04, 0x17
        /*003a*/ 	.short	(.L_17 - .L_16)
.L_16:
        /*003c*/ 	.word	0x00000000
        /*0040*/ 	.short	0x0001
        /*0042*/ 	.short	0x0008
        /*0044*/ 	.byte	0x00, 0xf4, 0x21, 0x00


	//----- nvinfo : EIATTR_KPARAM_INFO
	.align		4
.L_17:
        /*0048*/ 	.byte	0x04, 0x17
        /*004a*/ 	.short	(.L_19 - .L_18)
.L_18:
        /*004c*/ 	.word	0x00000000
        /*0050*/ 	.short	0x0000
        /*0052*/ 	.short	0x0000
        /*0054*/ 	.byte	0x00, 0xf4, 0x21, 0x00


	//----- nvinfo : EIATTR_SPARSE_MMA_MASK
	.align		4
.L_19:
        /*0058*/ 	.byte	0x03, 0x50
        /*005a*/ 	.short	0x0000


	//----- nvinfo : EIATTR_MAXREG_COUNT
	.align		4
        /*005c*/ 	.byte	0x03, 0x1b
        /*005e*/ 	.short	0x00ff


	//----- nvinfo : EIATTR_EXIT_INSTR_OFFSETS
	.align		4
        /*0060*/ 	.byte	0x04, 0x1c
        /*0062*/ 	.short	(.L_21 - .L_20)


	//   ....[0]....
.L_20:
        /*0064*/ 	.word	0x00000460


	//   ....[1]....
        /*0068*/ 	.word	0x00000480


	//----- nvinfo : EIATTR_REQNTID
	.align		4
.L_21:
        /*006c*/ 	.byte	0x04, 0x10
        /*006e*/ 	.short	(.L_23 - .L_22)
.L_22:
        /*0070*/ 	.word	0x00000080
        /*0074*/ 	.word	0x00000001
        /*0078*/ 	.word	0x00000001


	//----- nvinfo : EIATTR_CBANK_PARAM_SIZE
	.align		4
.L_23:
        /*007c*/ 	.byte	0x03, 0x19
        /*007e*/ 	.short	0x0020


	//----- nvinfo : EIATTR_PARAM_CBANK
	.align		4
        /*0080*/ 	.byte	0x04, 0x0a
        /*0082*/ 	.short	(.L_25 - .L_24)
	.align		4
.L_24:
        /*0084*/ 	.word	index@(.nv.constant0.triton_poi_fused_leaky_relu_3)
        /*0088*/ 	.short	0x0210
        /*008a*/ 	.short	0x0020


	//----- nvinfo : EIATTR_SW_WAR
	.align		4
.L_25:
        /*008c*/ 	.byte	0x04, 0x36
        /*008e*/ 	.short	(.L_27 - .L_26)
.L_26:
        /*0090*/ 	.word	0x00000008
.L_27:


//--------------------- .nv.callgraph             --------------------------
	.section	.nv.callgraph,"",@"SHT_CUDA_CALLGRAPH"
	.align	4
	.sectionentsize	8
	.align		4
        /*0000*/ 	.word	0x00000000
	.align		4
        /*0004*/ 	.word	0xffffffff
	.align		4
        /*0008*/ 	.word	0x00000000
	.align		4
        /*000c*/ 	.word	0xfffffffe
	.align		4
        /*0010*/ 	.word	0x00000000
	.align		4
        /*0014*/ 	.word	0xfffffffd
	.align		4
        /*0018*/ 	.word	0x00000000
	.align		4
        /*001c*/ 	.word	0xfffffffc


//--------------------- .text.triton_poi_fused_leaky_relu_3 --------------------------
	.section	.text.triton_poi_fused_leaky_relu_3,"ax",@progbits
	.sectionflags	@"SHF_BARRIERS=1"
	.align	128
        .global         triton_poi_fused_leaky_relu_3
        .type           triton_poi_fused_leaky_relu_3,@function
        .size           triton_poi_fused_leaky_relu_3,(.L_x_1 - triton_poi_fused_leaky_relu_3)
        .other          triton_poi_fused_leaky_relu_3,@"STO_CUDA_ENTRY STV_DEFAULT"
triton_poi_fused_leaky_relu_3:
.text.triton_poi_fused_leaky_relu_3:
[----:B------:R-:W0:Y:S02]  /*0000*/  LDC R1, c[0x0][0x28] ;  /* 0x00000a00ff017b82 */ /* 0x000e240000000800 */
[----:B------:R-:W1:Y:S01]  /*0010*/  S2R R16, SR_TID.X ;  /* 0x0000000000107919 */ /* 0x000e620000002100 */
[----:B------:R-:W2:Y:S01]  /*0020*/  LDC.64 R2, c[0x0][0x218] ;  /* 0x00008600ff027b82 */ /* 0x000ea20000000a00 */
[----:B------:R-:W-:Y:S01]  /*0030*/  ULDC.64 UR6, c[0x0][0x208] ;  /* 0x0000820000067ab9 */ /* 0x000fe20000000a00 */
[----:B------:R-:W3:Y:S01]  /*0040*/  S2R R9, SR_CTAID.Y ;  /* 0x0000000000097919 */ /* 0x000ee20000002600 */
[----:B------:R-:W4:Y:S05]  /*0050*/  S2R R0, SR_CTAID.X ;  /* 0x0000000000007919 */ /* 0x000f2a0000002500 */
[----:B------:R-:W5:Y:S01]  /*0060*/  LDC.64 R4, c[0x0][0x210] ;  /* 0x00008400ff047b82 */ /* 0x000f620000000a00 */
[----:B-1----:R-:W-:-:S02]  /*0070*/  LOP3.LUT R8, R16, 0x7f, RZ, 0xc0, !PT ;  /* 0x0000007f10087812 */ /* 0x002fc400078ec0ff */
[--C-:B---3--:R-:W-:Y:S02]  /*0080*/  SHF.R.S32.HI R6, RZ, 0x17, R9.reuse ;  /* 0x00000017ff067819 */ /* 0x108fe40000011409 */
[----:B------:R-:W-:Y:S02]  /*0090*/  PRMT R7, R8, 0x6540, R9 ;  /* 0x0000654008077816 */ /* 0x000fe40000000009 */
[----:B------:R-:W-:Y:S02]  /*00a0*/  SGXT R6, R6, 0x1 ;  /* 0x000000010606781a */ /* 0x000fe40000000200 */
[C---:B------:R-:W-:Y:S01]  /*00b0*/  LOP3.LUT R11, R7.reuse, 0x80, RZ, 0xfc, !PT ;  /* 0x00000080070b7812 */ /* 0x040fe200078efcff */
[--C-:B----4-:R-:W-:Y:S01]  /*00c0*/  IMAD R15, R7, 0x10, R0.reuse ;  /* 0x00000010070f7824 */ /* 0x110fe200078e0200 */
[----:B------:R-:W-:Y:S02]  /*00d0*/  ISETP.GE.AND P0, PT, R0, 0x10, PT ;  /* 0x000000100000780c */ /* 0x000fe40003f06270 */
[C---:B------:R-:W-:Y:S01]  /*00e0*/  LEA.HI R10, R6.reuse, R7, RZ, 0x2 ;  /* 0x00000007060a7211 */ /* 0x040fe200078f10ff */
[----:B------:R-:W-:Y:S01]  /*00f0*/  IMAD R17, R11, 0x10, R0 ;  /* 0x000000100b117824 */ /* 0x000fe200078e0200 */
[----:B------:R-:W-:-:S02]  /*0100*/  LEA.HI R6, R6, R11, RZ, 0x2 ;  /* 0x0000000b06067211 */ /* 0x000fc400078f10ff */
[C---:B------:R-:W-:Y:S02]  /*0110*/  ISETP.GE.AND P3, PT, R7.reuse, 0x100, PT ;  /* 0x000001000700780c */ /* 0x040fe40003f66270 */
[----:B------:R-:W-:Y:S02]  /*0120*/  ISETP.LT.AND P1, PT, R7, 0x100, !P0 ;  /* 0x000001000700780c */ /* 0x000fe40004721270 */
[----:B------:R-:W-:Y:S02]  /*0130*/  SHF.R.S32.HI R7, RZ, 0x2, R10 ;  /* 0x00000002ff077819 */ /* 0x000fe4000001140a */
[----:B------:R-:W-:Y:S02]  /*0140*/  SHF.R.S32.HI R13, RZ, 0x2, R6 ;  /* 0x00000002ff0d7819 */ /* 0x000fe40000011406 */
[----:B------:R-:W-:Y:S01]  /*0150*/  ISETP.GE.AND P4, PT, R11, 0x100, PT ;  /* 0x000001000b00780c */ /* 0x000fe20003f86270 */
[----:B--2---:R-:W-:Y:S01]  /*0160*/  IMAD.WIDE R6, R7, 0x4, R2 ;  /* 0x0000000407067825 */ /* 0x004fe200078e0202 */
[----:B------:R-:W-:-:S03]  /*0170*/  ISETP.LT.AND P2, PT, R11, 0x100, !P0 ;  /* 0x000001000b00780c */ /* 0x000fc60004741270 */
[----:B------:R-:W-:Y:S01]  /*0180*/  IMAD.WIDE R10, R13, 0x4, R2 ;  /* 0x000000040d0a7825 */ /* 0x000fe200078e0202 */
[----:B------:R-:W-:-:S03]  /*0190*/  CS2R R12, SRZ ;  /* 0x00000000000c7805 */ /* 0x000fc6000001ff00 */
[--C-:B-----5:R-:W-:Y:S01]  /*01a0*/  IMAD.WIDE R2, R15, 0x4, R4.reuse ;  /* 0x000000040f027825 */ /* 0x120fe200078e0204 */
[----:B------:R-:W-:Y:S02]  /*01b0*/  CS2R R14, SRZ ;  /* 0x00000000000e7805 */ /* 0x000fe4000001ff00 */
[----:B------:R1:W2:Y:S01]  /*01c0*/  @!P3 LDG.E.EL R13, desc[UR6][R6.64] ;  /* 0x00000006060db981 */ /* 0x0002a2000c2e1900 */
[----:B------:R-:W-:-:S03]  /*01d0*/  IMAD.WIDE R4, R17, 0x4, R4 ;  /* 0x0000000411047825 */ /* 0x000fc600078e0204 */
[----:B------:R3:W4:Y:S04]  /*01e0*/  @!P4 LDG.E.EL R15, desc[UR6][R10.64] ;  /* 0x000000060a0fc981 */ /* 0x000728000c2e1900 */
[----:B------:R-:W2:Y:S04]  /*01f0*/  @P1 LDG.E.EL R12, desc[UR6][R2.64] ;  /* 0x00000006020c1981 */ /* 0x000ea8000c2e1900 */
[----:B------:R-:W4:Y:S01]  /*0200*/  @P2 LDG.E.EL R14, desc[UR6][R4.64] ;  /* 0x00000006040e2981 */ /* 0x000f22000c2e1900 */
[----:B------:R-:W5:Y:S01]  /*0210*/  S2UR UR5, SR_CgaCtaId ;  /* 0x00000000000579c3 */ /* 0x000f620000008800 */
[----:B------:R-:W-:-:S02]  /*0220*/  UMOV UR4, 0x400 ;  /* 0x0000040000047882 */ /* 0x000fc40000000000 */
[----:B-----5:R-:W-:Y:S01]  /*0230*/  UPRMT UR4, UR5, 0x654, UR4 ;  /* 0x0000065405047896 */ /* 0x020fe20008000004 */
[----:B------:R-:W-:-:S05]  /*0240*/  IMAD.SHL.U32 R16, R16, 0x2, RZ ;  /* 0x0000000210107824 */ /* 0x000fca00078e00ff */
[----:B------:R-:W-:-:S04]  /*0250*/  LOP3.LUT R16, R16, 0xfe, RZ, 0xc0, !PT ;  /* 0x000000fe10107812 */ /* 0x000fc800078ec0ff */
[----:B------:R-:W-:-:S04]  /*0260*/  PRMT R9, R16, 0x6540, R9 ;  /* 0x0000654010097816 */ /* 0x000fc80000000009 */
[----:B-1----:R-:W-:-:S04]  /*0270*/  SHF.R.S32.HI R6, RZ, 0x1f, R9 ;  /* 0x0000001fff067819 */ /* 0x002fc80000011409 */
[----:B------:R-:W-:-:S04]  /*0280*/  LEA.HI R6, R6, R9, RZ, 0x2 ;  /* 0x0000000906067211 */ /* 0x000fc800078f10ff */
[C---:B---3--:R-:W-:Y:S01]  /*0290*/  LOP3.LUT R10, R6.reuse, 0xfffffffc, RZ, 0xc0, !PT ;  /* 0xfffffffc060a7812 */ /* 0x048fe200078ec0ff */
[----:B------:R-:W-:-:S04]  /*02a0*/  IMAD.SHL.U32 R6, R6, 0x10, RZ ;  /* 0x0000001006067824 */ /* 0x000fc800078e00ff */
[----:B------:R-:W-:Y:S01]  /*02b0*/  IMAD.IADD R7, R9, 0x1, -R10 ;  /* 0x0000000109077824 */ /* 0x000fe200078e0a0a */
[----:B------:R-:W-:-:S03]  /*02c0*/  LOP3.LUT R6, R6, 0xffffffc0, RZ, 0xc0, !PT ;  /* 0xffffffc006067812 */ /* 0x000fc600078ec0ff */
[----:B------:R-:W-:Y:S01]  /*02d0*/  IMAD R7, R0, 0x4, R7 ;  /* 0x0000000400077824 */ /* 0x000fe200078e0207 */
[----:B------:R-:W-:-:S03]  /*02e0*/  ISETP.LT.AND P0, PT, R9, 0x100, !P0 ;  /* 0x000001000900780c */ /* 0x000fc60004701270 */
[----:B------:R-:W-:Y:S01]  /*02f0*/  IMAD.IADD R7, R7, 0x1, R6 ;  /* 0x0000000107077824 */ /* 0x000fe200078e0206 */
[----:B--2---:R-:W-:Y:S02]  /*0300*/  FSETP.GT.AND P4, PT, R12, -R13, PT ;  /* 0x8000000d0c00720b */ /* 0x004fe40003f84000 */
[----:B----4-:R-:W-:Y:S02]  /*0310*/  FSETP.GT.AND P3, PT, R14, -R15, PT ;  /* 0x8000000f0e00720b */ /* 0x010fe40003f64000 */
[----:B------:R-:W-:Y:S02]  /*0320*/  SEL R17, RZ, 0x1, !P4 ;  /* 0x00000001ff117807 */ /* 0x000fe40006000000 */
[----:B------:R-:W-:-:S03]  /*0330*/  SEL R19, RZ, 0x1, !P3 ;  /* 0x00000001ff137807 */ /* 0x000fc60005800000 */
[----:B------:R-:W-:Y:S04]  /*0340*/  STS.U8 [R8+UR4], R17 ;  /* 0x0000001108007988 */ /* 0x000fe80008000004 */
[----:B------:R-:W-:Y:S01]  /*0350*/  STS.U8 [R8+UR4+0x80], R19 ;  /* 0x0000801308007988 */ /* 0x000fe20008000004 */
[----:B------:R-:W-:Y:S06]  /*0360*/  BAR.SYNC.DEFER_BLOCKING 0x0 ;  /* 0x0000000000007b1d */ /* 0x000fec0000010000 */
[----:B------:R-:W1:Y:S04]  /*0370*/  LDS.U8 R18, [R16+UR4+0x1] ;  /* 0x0000010410127984 */ /* 0x000e680008000000 */
[----:B------:R-:W2:Y:S01]  /*0380*/  LDS.U8 R11, [R16+UR4] ;  /* 0x00000004100b7984 */ /* 0x000ea20008000000 */
[----:B------:R-:W-:-:S02]  /*0390*/  ULDC.64 UR4, c[0x0][0x220] ;  /* 0x0000880000047ab9 */ /* 0x000fc40000000a00 */
[----:B------:R-:W-:-:S04]  /*03a0*/  IADD3 R6, P5, R7, UR4, RZ ;  /* 0x0000000407067c10 */ /* 0x000fc8000ffbe0ff */
[----:B------:R-:W-:Y:S01]  /*03b0*/  LEA.HI.X.SX32 R7, R7, UR5, 0x1, P5 ;  /* 0x0000000507077c11 */ /* 0x000fe2000a8f0eff */
[----:B------:R-:W-:Y:S01]  /*03c0*/  FADD R13, R13, R12 ;  /* 0x0000000c0d0d7221 */ /* 0x000fe20000000000 */
[----:B-1----:R-:W-:Y:S01]  /*03d0*/  IMAD.SHL.U32 R18, R18, 0x100, RZ ;  /* 0x0000010012127824 */ /* 0x002fe200078e00ff */
[----:B--2---:R-:W-:-:S04]  /*03e0*/  LOP3.LUT R11, R11, 0x1, RZ, 0xc0, !PT ;  /* 0x000000010b0b7812 */ /* 0x004fc800078ec0ff */
[----:B------:R-:W-:-:S05]  /*03f0*/  LOP3.LUT R11, R18, 0x100, R11, 0xe2, !PT ;  /* 0x00000100120b7812 */ /* 0x000fca00078ee20b */
[----:B------:R1:W-:Y:S01]  /*0400*/  @P0 STG.E.U16 desc[UR6][R6.64], R11 ;  /* 0x0000000b06000986 */ /* 0x0003e2000c101506 */
[----:B------:R-:W-:Y:S01]  /*0410*/  @!P4 FMUL R13, R13, 0.20000000298023223877 ;  /* 0x3e4ccccd0d0dc820 */ /* 0x000fe20000400000 */
[----:B------:R-:W-:Y:S01]  /*0420*/  BAR.SYNC.DEFER_BLOCKING 0x0 ;  /* 0x0000000000007b1d */ /* 0x000fe20000010000 */
[----:B------:R-:W-:-:S04]  /*0430*/  FADD R15, R15, R14 ;  /* 0x0000000e0f0f7221 */ /* 0x000fc80000000000 */
[----:B------:R-:W-:Y:S01]  /*0440*/  @!P3 FMUL R15, R15, 0.20000000298023223877 ;  /* 0x3e4ccccd0f0fb820 */ /* 0x000fe20000400000 */
[----:B------:R1:W-:Y:S01]  /*0450*/  @P1 STG.E desc[UR6][R2.64], R13 ;  /* 0x0000000d02001986 */ /* 0x0003e2000c101906 */
[----:B------:R-:W-:Y:S05]  /*0460*/  @!P2 EXIT ;  /* 0x000000000000a94d */ /* 0x000fea0003800000 */
[----:B------:R-:W-:Y:S01]  /*0470*/  STG.E desc[UR6][R4.64], R15 ;  /* 0x0000000f04007986 */ /* 0x000fe2000c101906 */
[----:B------:R-:W-:Y:S05]  /*0480*/  EXIT ;  /* 0x000000000000794d */ /* 0x000fea0003800000 */
.L_x_0:
[----:B------:R-:W-:-:S00]  /*0490*/  BRA `(.L_x_0) ;  /* 0xfffffffc00fc7947 */ /* 0x000fc0000383ffff */
[----:B------:R-:W-:-:S00]  /*04a0*/  NOP ;  /* 0x0000000000007918 */ /* 0x000fc00000000000 */
        /* <DEDUP_REMOVED lines=13> */
.L_x_1:


//--------------------- .nv.shared.triton_poi_fused_leaky_relu_3 --------------------------
	.section	.nv.shared.triton_poi_fused_leaky_relu_3,"aw",@nobits
	.sectionflags	@""
	.align	16
	.zero		1024


//--------------------- .nv.constant0.triton_poi_fused_leaky_relu_3 --------------------------
	.section	.nv.constant0.triton_poi_fused_leaky_relu_3,"a",@progbits
	.sectionflags	@""
	.align	4
.nv.constant0.triton_poi_fused_leaky_relu_3:
	.zero		560
